//
// Generated by NVIDIA NVVM Compiler
//
// Compiler Build ID: CL-36424714
// Cuda compilation tools, release 13.0, V13.0.88
// Based on NVVM 20.0.0
//

.version 9.0
.target sm_100
.address_size 64

	// .globl	_Z16reduction_kernelPKfPfi
// _ZZ16reduction_kernelPKfPfiE4smem has been demoted

.visible .entry _Z16reduction_kernelPKfPfi(
	.param .u64 .ptr .align 1 _Z16reduction_kernelPKfPfi_param_0,
	.param .u64 .ptr .align 1 _Z16reduction_kernelPKfPfi_param_1,
	.param .u32 _Z16reduction_kernelPKfPfi_param_2
)
{
	.reg .pred 	%p<13>;
	.reg .b32 	%r<16>;
	.reg .b32 	%f<59>;
	.reg .b64 	%rd<13>;
	// demoted variable
	.shared .align 4 .b8 _ZZ16reduction_kernelPKfPfiE4smem[1024];
	ld.param.u64 	%rd4, [_Z16reduction_kernelPKfPfi_param_0];
	ld.param.u64 	%rd3, [_Z16reduction_kernelPKfPfi_param_1];
	ld.param.u32 	%r7, [_Z16reduction_kernelPKfPfi_param_2];
	cvta.to.global.u64 	%rd1, %rd4;
	mov.u32 	%r1, %tid.x;
	mov.u32 	%r8, %ctaid.x;
	shl.b32 	%r9, %r8, 11;
	or.b32  	%r2, %r9, %r1;
	setp.ge.u32 	%p1, %r2, %r7;
	mul.wide.u32 	%rd5, %r2, 4;
	add.s64 	%rd2, %rd1, %rd5;
	mov.f32 	%f52, 0f00000000;
	@%p1 bra 	$L__BB0_2;
	ld.global.f32 	%f52, [%rd2];
$L__BB0_2:
	add.s32 	%r10, %r2, 256;
	setp.ge.u32 	%p2, %r10, %r7;
	@%p2 bra 	$L__BB0_4;
	ld.global.f32 	%f18, [%rd2+1024];
	add.f32 	%f52, %f52, %f18;
$L__BB0_4:
	add.s32 	%r11, %r2, 512;
	setp.ge.u32 	%p3, %r11, %r7;
	@%p3 bra 	$L__BB0_6;
	ld.global.f32 	%f19, [%rd2+2048];
	add.f32 	%f52, %f52, %f19;
$L__BB0_6:
	add.s32 	%r12, %r2, 768;
	setp.ge.u32 	%p4, %r12, %r7;
	@%p4 bra 	$L__BB0_8;
	ld.global.f32 	%f20, [%rd2+3072];
	add.f32 	%f52, %f52, %f20;
$L__BB0_8:
	add.s32 	%r13, %r2, 1024;
	setp.ge.u32 	%p5, %r13, %r7;
	@%p5 bra 	$L__BB0_10;
	ld.global.f32 	%f21, [%rd2+4096];
	add.f32 	%f52, %f52, %f21;
$L__BB0_10:
	add.s32 	%r3, %r2, 1280;
	setp.ge.u32 	%p6, %r3, %r7;
	@%p6 bra 	$L__BB0_12;
	mul.wide.u32 	%rd6, %r3, 4;
	add.s64 	%rd7, %rd1, %rd6;
	ld.global.f32 	%f22, [%rd7];
	add.f32 	%f52, %f52, %f22;
$L__BB0_12:
	add.s32 	%r4, %r2, 1536;
	setp.ge.u32 	%p7, %r4, %r7;
	@%p7 bra 	$L__BB0_14;
	mul.wide.u32 	%rd8, %r4, 4;
	add.s64 	%rd9, %rd1, %rd8;
	ld.global.f32 	%f23, [%rd9];
	add.f32 	%f52, %f52, %f23;
$L__BB0_14:
	add.s32 	%r5, %r2, 1792;
	setp.ge.u32 	%p8, %r5, %r7;
	@%p8 bra 	$L__BB0_16;
	mul.wide.u32 	%rd10, %r5, 4;
	add.s64 	%rd11, %rd1, %rd10;
	ld.global.f32 	%f24, [%rd11];
	add.f32 	%f52, %f52, %f24;
$L__BB0_16:
	shl.b32 	%r14, %r1, 2;
	mov.u32 	%r15, _ZZ16reduction_kernelPKfPfiE4smem;
	add.s32 	%r6, %r15, %r14;
	st.shared.f32 	[%r6], %f52;
	bar.sync 	0;
	setp.gt.u32 	%p9, %r1, 127;
	@%p9 bra 	$L__BB0_18;
	ld.shared.f32 	%f25, [%r6+512];
	ld.shared.f32 	%f26, [%r6];
	add.f32 	%f27, %f25, %f26;
	st.shared.f32 	[%r6], %f27;
$L__BB0_18:
	bar.sync 	0;
	setp.gt.u32 	%p10, %r1, 63;
	@%p10 bra 	$L__BB0_20;
	ld.shared.f32 	%f28, [%r6+256];
	ld.shared.f32 	%f29, [%r6];
	add.f32 	%f30, %f28, %f29;
	st.shared.f32 	[%r6], %f30;
$L__BB0_20:
	bar.sync 	0;
	setp.gt.u32 	%p11, %r1, 31;
	@%p11 bra 	$L__BB0_23;
	ld.volatile.shared.f32 	%f31, [%r6+128];
	ld.volatile.shared.f32 	%f32, [%r6];
	add.f32 	%f33, %f31, %f32;
	st.volatile.shared.f32 	[%r6], %f33;
	ld.volatile.shared.f32 	%f34, [%r6+64];
	ld.volatile.shared.f32 	%f35, [%r6];
	add.f32 	%f36, %f34, %f35;
	st.volatile.shared.f32 	[%r6], %f36;
	ld.volatile.shared.f32 	%f37, [%r6+32];
	ld.volatile.shared.f32 	%f38, [%r6];
	add.f32 	%f39, %f37, %f38;
	st.volatile.shared.f32 	[%r6], %f39;
	ld.volatile.shared.f32 	%f40, [%r6+16];
	ld.volatile.shared.f32 	%f41, [%r6];
	add.f32 	%f42, %f40, %f41;
	st.volatile.shared.f32 	[%r6], %f42;
	ld.volatile.shared.f32 	%f43, [%r6+8];
	ld.volatile.shared.f32 	%f44, [%r6];
	add.f32 	%f45, %f43, %f44;
	st.volatile.shared.f32 	[%r6], %f45;
	ld.volatile.shared.f32 	%f46, [%r6+4];
	ld.volatile.shared.f32 	%f47, [%r6];
	add.f32 	%f48, %f46, %f47;
	st.volatile.shared.f32 	[%r6], %f48;
	setp.ne.s32 	%p12, %r1, 0;
	@%p12 bra 	$L__BB0_23;
	ld.shared.f32 	%f49, [_ZZ16reduction_kernelPKfPfiE4smem];
	cvta.to.global.u64 	%rd12, %rd3;
	atom.global.add.f32 	%f50, [%rd12], %f49;
$L__BB0_23:
	ret;

}


// ===== COMPILED SASS (sm_100) =====

	.target	sm_100

	.elftype	@"ET_EXEC"


//--------------------- .note.nv.tkinfo           --------------------------
	.section	.note.nv.tkinfo,"",@"SHT_NOTE"
	.sectionflags	@"SHF_NOTE_NV_TKINFO"
	.tkinfo
        /*0018*/ 	.word	0x00000002
        /*0030*/ 	.string	""
        /*0030*/ 	.string	"ptxas"
        /*0030*/ 	.string	"Cuda compilation tools, release 13.0, V13.0.88"
        /*0030*/ 	.string	"Build cuda_13.0.r13.0/compiler.36424714_0"
        /*0030*/ 	.string	"-arch sm_100 -m 64 "



//--------------------- .note.nv.cuinfo           --------------------------
	.section	.note.nv.cuinfo,"",@"SHT_NOTE"
	.sectionflags	@"SHF_NOTE_NV_CUINFO"
        /*0018*/ 	.short	0x0002
        /*001a*/ 	.short	0x0064
        /*001c*/ 	.short	0x0082
	.zero		2


//--------------------- .nv.info                  --------------------------
	.section	.nv.info,"",@"SHT_CUDA_INFO"
	.align	4


	//----- nvinfo : EIATTR_REGCOUNT
	.align		4
        /*0000*/ 	.byte	0x04, 0x2f
        /*0002*/ 	.short	(.L_1 - .L_0)
	.align		4
.L_0:
        /*0004*/ 	.word	index@(_Z16reduction_kernelPKfPfi)
        /*0008*/ 	.word	0x00000018


	//----- nvinfo : EIATTR_FRAME_SIZE
	.align		4
.L_1:
        /*000c*/ 	.byte	0x04, 0x11
        /*000e*/ 	.short	(.L_3 - .L_2)
	.align		4
.L_2:
        /*0010*/ 	.word	index@(_Z16reduction_kernelPKfPfi)
        /*0014*/ 	.word	0x00000000


	//----- nvinfo : EIATTR_MIN_STACK_SIZE
	.align		4
.L_3:
        /*0018*/ 	.byte	0x04, 0x12
        /*001a*/ 	.short	(.L_5 - .L_4)
	.align		4
.L_4:
        /*001c*/ 	.word	index@(_Z16reduction_kernelPKfPfi)
        /*0020*/ 	.word	0x00000000
.L_5:


//--------------------- .nv.compat                --------------------------
	.section	.nv.compat,"",@"SHT_CUDA_COMPAT_INFO"
	.align	4
        /*0000*/ 	.byte	0x02, 0x09, 0x00, 0x00, 0x02, 0x02, 0x01, 0x00, 0x02, 0x05, 0x05, 0x00, 0x03, 0x07, 0x01, 0x01
        /*0010*/ 	.byte	0x02, 0x03, 0x00, 0x00, 0x02, 0x06, 0x01, 0x00, 0x04, 0x0b, 0x08, 0x00, 0x09, 0x00, 0x00, 0x00
        /*0020*/ 	.byte	0x00, 0x00, 0x00, 0x00


//--------------------- .nv.info._Z16reduction_kernelPKfPfi --------------------------
	.section	.nv.info._Z16reduction_kernelPKfPfi,"",@"SHT_CUDA_INFO"
	.sectionflags	@""
	.align	4


	//----- nvinfo : EIATTR_CUDA_API_VERSION
	.align		4
        /*0000*/ 	.byte	0x04, 0x37
        /*0002*/ 	.short	(.L_7 - .L_6)
.L_6:
        /*0004*/ 	.word	0x00000082


	//----- nvinfo : EIATTR_KPARAM_INFO
	.align		4
.L_7:
        /*0008*/ 	.byte	0x04, 0x17
        /*000a*/ 	.short	(.L_9 - .L_8)
.L_8:
        /*000c*/ 	.word	0x00000000
        /*0010*/ 	.short	0x0002
        /*0012*/ 	.short	0x0010
        /*0014*/ 	.byte	0x00, 0xf0, 0x11, 0x00


	//----- nvinfo : EIATTR_KPARAM_INFO
	.align		4
.L_9:
        /*0018*/ 	.byte	0x04, 0x17
        /*001a*/ 	.short	(.L_11 - .L_10)
.L_10:
        /*001c*/ 	.word	0x00000000
        /*0020*/ 	.short	0x0001
        /*0022*/ 	.short	0x0008
        /*0024*/ 	.byte	0x00, 0xf5, 0x21, 0x00


	//----- nvinfo : EIATTR_KPARAM_INFO
	.align		4
.L_11:
        /*0028*/ 	.byte	0x04, 0x17
        /*002a*/ 	.short	(.L_13 - .L_12)
.L_12:
        /*002c*/ 	.word	0x00000000
        /*0030*/ 	.short	0x0000
        /*0032*/ 	.short	0x0000
        /*0034*/ 	.byte	0x00, 0xf5, 0x21, 0x00


	//----- nvinfo : EIATTR_SPARSE_MMA_MASK
	.align		4
.L_13:
        /*0038*/ 	.byte	0x03, 0x50
        /*003a*/ 	.short	0x0000


	//----- nvinfo : EIATTR_MAXREG_COUNT
	.align		4
        /*003c*/ 	.byte	0x03, 0x1b
        /*003e*/ 	.short	0x00ff


	//----- nvinfo : EIATTR_NUM_BARRIERS
	.align		4
        /*0040*/ 	.byte	0x02, 0x4c
        /*0042*/ 	.byte	0x01
	.zero		1


	//----- nvinfo : EIATTR_MERCURY_ISA_VERSION
	.align		4
        /*0044*/ 	.byte	0x03, 0x5f
        /*0046*/ 	.short	0x0101


	//----- nvinfo : EIATTR_VRC_CTA_INIT_COUNT
	.align		4
        /*0048*/ 	.byte	0x02, 0x4a
	.zero		1
	.zero		1


	//----- nvinfo : EIATTR_EXIT_INSTR_OFFSETS
	.align		4
        /*004c*/ 	.byte	0x04, 0x1c
        /*004e*/ 	.short	(.L_15 - .L_14)


	//   ....[0]....
.L_14:
        /*0050*/ 	.word	0x000003e0


	//   ....[1]....
        /*0054*/ 	.word	0x00000580


	//   ....[2]....
        /*0058*/ 	.word	0x000005c0


	//----- nvinfo : EIATTR_CBANK_PARAM_SIZE
	.align		4
.L_15:
        /*005c*/ 	.byte	0x03, 0x19
        /*005e*/ 	.short	0x0014


	//----- nvinfo : EIATTR_PARAM_CBANK
	.align		4
        /*0060*/ 	.byte	0x04, 0x0a
        /*0062*/ 	.short	(.L_17 - .L_16)
	.align		4
.L_16:
        /*0064*/ 	.word	index@(.nv.constant0._Z16reduction_kernelPKfPfi)
        /*0068*/ 	.short	0x0380
        /*006a*/ 	.short	0x0014


	//----- nvinfo : EIATTR_SW_WAR
	.align		4
.L_17:
        /*006c*/ 	.byte	0x04, 0x36
        /*006e*/ 	.short	(.L_19 - .L_18)
.L_18:
        /*0070*/ 	.word	0x00000008
.L_19:


//--------------------- .nv.callgraph             --------------------------
	.section	.nv.callgraph,"",@"SHT_CUDA_CALLGRAPH"
	.align	4
	.sectionentsize	8
	.align		4
        /*0000*/ 	.word	0x00000000
	.align		4
        /*0004*/ 	.word	0xffffffff
	.align		4
        /*0008*/ 	.word	0x00000000
	.align		4
        /*000c*/ 	.word	0xfffffffe
	.align		4
        /*0010*/ 	.word	0x00000000
	.align		4
        /*0014*/ 	.word	0xfffffffd
	.align		4
        /*0018*/ 	.word	0x00000000
	.align		4
        /*001c*/ 	.word	0xfffffffc


//--------------------- .text._Z16reduction_kernelPKfPfi --------------------------
	.section	.text._Z16reduction_kernelPKfPfi,"ax",@progbits
	.align	128
        .global         _Z16reduction_kernelPKfPfi
        .type           _Z16reduction_kernelPKfPfi,@function
        .size           _Z16reduction_kernelPKfPfi,(.L_x_1 - _Z16reduction_kernelPKfPfi)
        .other          _Z16reduction_kernelPKfPfi,@"STO_CUDA_ENTRY STV_DEFAULT"
_Z16reduction_kernelPKfPfi:
.text._Z16reduction_kernelPKfPfi:
[----:B------:R-:W-:Y:S01]  /*0000*/  LDC R1, c[0x0][0x37c] ;  /* 0x0000df00ff017b82 */ /* 0x000fe20000000800 */
[----:B------:R-:W0:Y:S07]  /*0010*/  S2R R10, SR_TID.X ;  /* 0x00000000000a7919 */ /* 0x000e2e0000002100 */
[----:B------:R-:W1:Y:S01]  /*0020*/  S2UR UR4, SR_CTAID.X ;  /* 0x00000000000479c3 */ /* 0x000e620000002500 */
[----:B------:R-:W2:Y:S01]  /*0030*/  LDCU UR5, c[0x0][0x390] ;  /* 0x00007200ff0577ac */ /* 0x000ea20008000800 */
[----:B------:R-:W3:Y:S06]  /*0040*/  LDCU.64 UR6, c[0x0][0x358] ;  /* 0x00006b00ff0677ac */ /* 0x000eec0008000a00 */
[----:B------:R-:W4:Y:S01]  /*0050*/  LDC.64 R2, c[0x0][0x380] ;  /* 0x0000e000ff027b82 */ /* 0x000f220000000a00 */
[----:B-1----:R-:W-:-:S06]  /*0060*/  USHF.L.U32 UR4, UR4, 0xb, URZ ;  /* 0x0000000b04047899 */ /* 0x002fcc00080006ff */
[----:B0-----:R-:W-:-:S04]  /*0070*/  LOP3.LUT R7, R10, UR4, RZ, 0xfc, !PT ;  /* 0x000000040a077c12 */ /* 0x001fc8000f8efcff */
[C---:B------:R-:W-:Y:S02]  /*0080*/  IADD3 R0, PT, PT, R7.reuse, 0x100, RZ ;  /* 0x0000010007007810 */ /* 0x040fe40007ffe0ff */
[C---:B------:R-:W-:Y:S02]  /*0090*/  IADD3 R4, PT, PT, R7.reuse, 0x200, RZ ;  /* 0x0000020007047810 */ /* 0x040fe40007ffe0ff */
[C---:B--2---:R-:W-:Y:S02]  /*00a0*/  ISETP.GE.U32.AND P5, PT, R7.reuse, UR5, PT ;  /* 0x0000000507007c0c */ /* 0x044fe4000bfa6070 */
[----:B------:R-:W-:Y:S01]  /*00b0*/  ISETP.GE.U32.AND P0, PT, R0, UR5, PT ;  /* 0x0000000500007c0c */ /* 0x000fe2000bf06070 */
[----:B------:R-:W-:Y:S01]  /*00c0*/  HFMA2 R0, -RZ, RZ, 0, 0 ;  /* 0x00000000ff007431 */ /* 0x000fe200000001ff */
[----:B------:R-:W-:Y:S01]  /*00d0*/  ISETP.GE.U32.AND P1, PT, R4, UR5, PT ;  /* 0x0000000504007c0c */ /* 0x000fe2000bf26070 */
[C---:B----4-:R-:W-:Y:S01]  /*00e0*/  IMAD.WIDE.U32 R4, R7.reuse, 0x4, R2 ;  /* 0x0000000407047825 */ /* 0x050fe200078e0002 */
[----:B------:R-:W-:-:S02]  /*00f0*/  IADD3 R6, PT, PT, R7, 0x300, RZ ;  /* 0x0000030007067810 */ /* 0x000fc40007ffe0ff */
[C---:B------:R-:W-:Y:S02]  /*0100*/  IADD3 R9, PT, PT, R7.reuse, 0x500, RZ ;  /* 0x0000050007097810 */ /* 0x040fe40007ffe0ff */
[C---:B------:R-:W-:Y:S02]  /*0110*/  IADD3 R8, PT, PT, R7.reuse, 0x400, RZ ;  /* 0x0000040007087810 */ /* 0x040fe40007ffe0ff */
[----:B------:R-:W-:Y:S01]  /*0120*/  ISETP.GE.U32.AND P2, PT, R6, UR5, PT ;  /* 0x0000000506007c0c */ /* 0x000fe2000bf46070 */
[----:B---3--:R-:W2:Y:S01]  /*0130*/  @!P5 LDG.E R0, desc[UR6][R4.64] ;  /* 0x000000060400d981 */ /* 0x008ea2000c1e1900 */
[----:B------:R-:W-:Y:S02]  /*0140*/  IADD3 R19, PT, PT, R7, 0x600, RZ ;  /* 0x0000060007137810 */ /* 0x000fe40007ffe0ff */
[----:B------:R-:W-:Y:S01]  /*0150*/  ISETP.GE.U32.AND P4, PT, R9, UR5, PT ;  /* 0x0000000509007c0c */ /* 0x000fe2000bf86070 */
[----:B------:R-:W2:Y:S01]  /*0160*/  @!P0 LDG.E R11, desc[UR6][R4.64+0x400] ;  /* 0x00040006040b8981 */ /* 0x000ea2000c1e1900 */
[----:B------:R-:W-:-:S02]  /*0170*/  ISETP.GE.U32.AND P3, PT, R8, UR5, PT ;  /* 0x0000000508007c0c */ /* 0x000fc4000bf66070 */
[----:B------:R-:W-:Y:S01]  /*0180*/  IADD3 R21, PT, PT, R7, 0x700, RZ ;  /* 0x0000070007157810 */ /* 0x000fe20007ffe0ff */
[----:B------:R-:W3:Y:S01]  /*0190*/  @!P1 LDG.E R13, desc[UR6][R4.64+0x800] ;  /* 0x00080006040d9981 */ /* 0x000ee2000c1e1900 */
[----:B------:R-:W-:Y:S02]  /*01a0*/  ISETP.GE.U32.AND P6, PT, R19, UR5, PT ;  /* 0x0000000513007c0c */ /* 0x000fe4000bfc6070 */
[----:B------:R-:W-:Y:S01]  /*01b0*/  ISETP.GE.U32.AND P5, PT, R21, UR5, PT ;  /* 0x0000000515007c0c */ /* 0x000fe2000bfa6070 */
[----:B------:R-:W4:Y:S04]  /*01c0*/  @!P2 LDG.E R15, desc[UR6][R4.64+0xc00] ;  /* 0x000c0006040fa981 */ /* 0x000f28000c1e1900 */
[--C-:B------:R-:W-:Y:S02]  /*01d0*/  @!P4 IMAD.WIDE.U32 R6, R9, 0x4, R2.reuse ;  /* 0x000000040906c825 */ /* 0x100fe400078e0002 */
[----:B------:R0:W5:Y:S04]  /*01e0*/  @!P3 LDG.E R17, desc[UR6][R4.64+0x1000] ;  /* 0x001000060411b981 */ /* 0x000168000c1e1900 */
[--C-:B------:R-:W-:Y:S01]  /*01f0*/  @!P6 IMAD.WIDE.U32 R8, R19, 0x4, R2.reuse ;  /* 0x000000041308e825 */ /* 0x100fe200078e0002 */
[----:B------:R-:W5:Y:S03]  /*0200*/  @!P4 LDG.E R7, desc[UR6][R6.64] ;  /* 0x000000060607c981 */ /* 0x000f66000c1e1900 */
[----:B------:R-:W-:-:S02]  /*0210*/  @!P5 IMAD.WIDE.U32 R2, R21, 0x4, R2 ;  /* 0x000000041502d825 */ /* 0x000fc400078e0002 */
[----:B------:R-:W5:Y:S04]  /*0220*/  @!P6 LDG.E R9, desc[UR6][R8.64] ;  /* 0x000000060809e981 */ /* 0x000f68000c1e1900 */
[----:B------:R-:W5:Y:S01]  /*0230*/  @!P5 LDG.E R3, desc[UR6][R2.64] ;  /* 0x000000060203d981 */ /* 0x000f62000c1e1900 */
[----:B------:R-:W1:Y:S01]  /*0240*/  S2UR UR5, SR_CgaCtaId ;  /* 0x00000000000579c3 */ /* 0x000e620000008800 */
[----:B------:R-:W-:Y:S02]  /*0250*/  UMOV UR4, 0x400 ;  /* 0x0000040000047882 */ /* 0x000fe40000000000 */
[----:B-1----:R-:W-:-:S06]  /*0260*/  ULEA UR4, UR5, UR4, 0x18 ;  /* 0x0000000405047291 */ /* 0x002fcc000f8ec0ff */
[----:B0-----:R-:W-:Y:S01]  /*0270*/  LEA R5, R10, UR4, 0x2 ;  /* 0x000000040a057c11 */ /* 0x001fe2000f8e10ff */
[----:B--2---:R-:W-:-:S04]  /*0280*/  @!P0 FADD R0, R0, R11 ;  /* 0x0000000b00008221 */ /* 0x004fc80000000000 */
[----:B---3--:R-:W-:-:S04]  /*0290*/  @!P1 FADD R0, R0, R13 ;  /* 0x0000000d00009221 */ /* 0x008fc80000000000 */
[----:B----4-:R-:W-:-:S04]  /*02a0*/  @!P2 FADD R0, R0, R15 ;  /* 0x0000000f0000a221 */ /* 0x010fc80000000000 */
[----:B-----5:R-:W-:-:S04]  /*02b0*/  @!P3 FADD R0, R0, R17 ;  /* 0x000000110000b221 */ /* 0x020fc80000000000 */
[----:B------:R-:W-:-:S04]  /*02c0*/  @!P4 FADD R0, R0, R7 ;  /* 0x000000070000c221 */ /* 0x000fc80000000000 */
[----:B------:R-:W-:-:S04]  /*02d0*/  @!P6 FADD R0, R0, R9 ;  /* 0x000000090000e221 */ /* 0x000fc80000000000 */
[----:B------:R-:W-:-:S05]  /*02e0*/  @!P5 FADD R0, R0, R3 ;  /* 0x000000030000d221 */ /* 0x000fca0000000000 */
[----:B------:R-:W-:Y:S01]  /*02f0*/  STS [R5], R0 ;  /* 0x0000000005007388 */ /* 0x000fe20000000800 */
[----:B------:R-:W-:Y:S01]  /*0300*/  BAR.SYNC.DEFER_BLOCKING 0x0 ;  /* 0x0000000000007b1d */ /* 0x000fe20000010000 */
[----:B------:R-:W-:-:S13]  /*0310*/  ISETP.GT.U32.AND P0, PT, R10, 0x7f, PT ;  /* 0x0000007f0a00780c */ /* 0x000fda0003f04070 */
[----:B------:R-:W-:Y:S04]  /*0320*/  @!P0 LDS R2, [R5+0x200] ;  /* 0x0002000005028984 */ /* 0x000fe80000000800 */
[----:B------:R-:W0:Y:S01]  /*0330*/  @!P0 LDS R3, [R5] ;  /* 0x0000000005038984 */ /* 0x000e220000000800 */
[----:B------:R-:W-:Y:S01]  /*0340*/  ISETP.GT.U32.AND P1, PT, R10, 0x3f, PT ;  /* 0x0000003f0a00780c */ /* 0x000fe20003f24070 */
[----:B0-----:R-:W-:-:S05]  /*0350*/  @!P0 FADD R2, R2, R3 ;  /* 0x0000000302028221 */ /* 0x001fca0000000000 */
[----:B------:R-:W-:Y:S01]  /*0360*/  @!P0 STS [R5], R2 ;  /* 0x0000000205008388 */ /* 0x000fe20000000800 */
[----:B------:R-:W-:Y:S06]  /*0370*/  BAR.SYNC.DEFER_BLOCKING 0x0 ;  /* 0x0000000000007b1d */ /* 0x000fec0000010000 */
[----:B------:R-:W-:Y:S04]  /*0380*/  @!P1 LDS R3, [R5+0x100] ;  /* 0x0001000005039984 */ /* 0x000fe80000000800 */
[----:B------:R-:W0:Y:S01]  /*0390*/  @!P1 LDS R4, [R5] ;  /* 0x0000000005049984 */ /* 0x000e220000000800 */
[----:B------:R-:W-:Y:S01]  /*03a0*/  ISETP.GT.U32.AND P0, PT, R10, 0x1f, PT ;  /* 0x0000001f0a00780c */ /* 0x000fe20003f04070 */
[----:B0-----:R-:W-:-:S05]  /*03b0*/  @!P1 FADD R4, R3, R4 ;  /* 0x0000000403049221 */ /* 0x001fca0000000000 */
[----:B------:R0:W-:Y:S01]  /*03c0*/  @!P1 STS [R5], R4 ;  /* 0x0000000405009388 */ /* 0x0001e20000000800 */
[----:B------:R-:W-:Y:S06]  /*03d0*/  BAR.SYNC.DEFER_BLOCKING 0x0 ;  /* 0x0000000000007b1d */ /* 0x000fec0000010000 */
[----:B------:R-:W-:Y:S05]  /*03e0*/  @P0 EXIT ;  /* 0x000000000000094d */ /* 0x000fea0003800000 */
[----:B------:R-:W-:Y:S01]  /*03f0*/  LDS R0, [R5+0x80] ;  /* 0x0000800005007984 */ /* 0x000fe20000000800 */
[----:B------:R-:W-:-:S03]  /*0400*/  ISETP.NE.AND P0, PT, R10, RZ, PT ;  /* 0x000000ff0a00720c */ /* 0x000fc60003f05270 */
[----:B------:R-:W1:Y:S02]  /*0410*/  LDS R3, [R5] ;  /* 0x0000000005037984 */ /* 0x000e640000000800 */
[----:B-1----:R-:W-:-:S05]  /*0420*/  FADD R0, R0, R3 ;  /* 0x0000000300007221 */ /* 0x002fca0000000000 */
[----:B------:R-:W-:Y:S04]  /*0430*/  STS [R5], R0 ;  /* 0x0000000005007388 */ /* 0x000fe80000000800 */
[----:B------:R-:W-:Y:S04]  /*0440*/  LDS R2, [R5+0x40] ;  /* 0x0000400005027984 */ /* 0x000fe80000000800 */
[----:B------:R-:W1:Y:S02]  /*0450*/  LDS R3, [R5] ;  /* 0x0000000005037984 */ /* 0x000e640000000800 */
[----:B-1----:R-:W-:-:S05]  /*0460*/  FADD R2, R2, R3 ;  /* 0x0000000302027221 */ /* 0x002fca0000000000 */
[----:B------:R-:W-:Y:S04]  /*0470*/  STS [R5], R2 ;  /* 0x0000000205007388 */ /* 0x000fe80000000800 */
[----:B------:R-:W-:Y:S04]  /*0480*/  LDS R3, [R5+0x20] ;  /* 0x0000200005037984 */ /* 0x000fe80000000800 */
[----:B0-----:R-:W0:Y:S02]  /*0490*/  LDS R4, [R5] ;  /* 0x0000000005047984 */ /* 0x001e240000000800 */
[----:B0-----:R-:W-:-:S05]  /*04a0*/  FADD R4, R3, R4 ;  /* 0x0000000403047221 */ /* 0x001fca0000000000 */
[----:B------:R-:W-:Y:S04]  /*04b0*/  STS [R5], R4 ;  /* 0x0000000405007388 */ /* 0x000fe80000000800 */
[----:B------:R-:W-:Y:S04]  /*04c0*/  LDS R3, [R5+0x10] ;  /* 0x0000100005037984 */ /* 0x000fe80000000800 */
[----:B------:R-:W0:Y:S02]  /*04d0*/  LDS R6, [R5] ;  /* 0x0000000005067984 */ /* 0x000e240000000800 */
        /* <DEDUP_REMOVED lines=9> */
[----:B------:R0:W-:Y:S01]  /*0570*/  STS [R5], R2 ;  /* 0x0000000205007388 */ /* 0x0001e20000000800 */
[----:B------:R-:W-:Y:S05]  /*0580*/  @P0 EXIT ;  /* 0x000000000000094d */ /* 0x000fea0003800000 */
[----:B0-----:R-:W0:Y:S01]  /*0590*/  LDS R5, [UR4] ;  /* 0x00000004ff057984 */ /* 0x001e220008000800 */
[----:B------:R-:W0:Y:S03]  /*05a0*/  LDC.64 R2, c[0x0][0x388] ;  /* 0x0000e200ff027b82 */ /* 0x000e260000000a00 */
[----:B0-----:R-:W-:Y:S01]  /*05b0*/  REDG.E.ADD.F32.FTZ.RN.STRONG.GPU desc[UR6][R2.64], R5 ;  /* 0x00000005020079a6 */ /* 0x001fe2000c12f306 */
[----:B------:R-:W-:Y:S05]  /*05c0*/  EXIT ;  /* 0x000000000000794d */ /* 0x000fea0003800000 */
.L_x_0:
[----:B------:R-:W-:-:S00]  /*05d0*/  BRA `(.L_x_0) ;  /* 0xfffffffc00fc7947 */ /* 0x000fc0000383ffff */
[----:B------:R-:W-:-:S00]  /*05e0*/  NOP ;  /* 0x0000000000007918 */ /* 0x000fc00000000000 */
        /* <DEDUP_REMOVED lines=9> */
.L_x_1:


//--------------------- .nv.shared._Z16reduction_kernelPKfPfi --------------------------
	.section	.nv.shared._Z16reduction_kernelPKfPfi,"aw",@nobits
	.sectionflags	@""
	.align	4
.nv.shared._Z16reduction_kernelPKfPfi:
	.zero		2048


//--------------------- .nv.shared.reserved.0     --------------------------
	.section	.nv.shared.reserved.0,"aw",@nobits
	.weak		__nv_reservedSMEM_offset_0_alias
	.size		__nv_reservedSMEM_offset_0_alias, 0, 64
	.other		__nv_reservedSMEM_offset_0_alias,@"STO_CUDA_RESERVED_SHARED STV_DEFAULT"
__nv_reservedSMEM_offset_0_alias:
	.zero		0
	.zero		64


//--------------------- .nv.constant0._Z16reduction_kernelPKfPfi --------------------------
	.section	.nv.constant0._Z16reduction_kernelPKfPfi,"a",@progbits
	.sectionflags	@""
	.align	4
.nv.constant0._Z16reduction_kernelPKfPfi:
	.zero		916


//--------------------- SYMBOLS --------------------------

	.type		.nv.reservedSmem.offset0,@object
	.size		.nv.reservedSmem.offset0,0x4
	.type		.nv.reservedSmem.cap,@object
	.size		.nv.reservedSmem.cap,0x4
